	.headerflags	@"EF_CUDA_TEXMODE_UNIFIED EF_CUDA_64BIT_ADDRESS EF_CUDA_ACCELERATORS EF_CUDA_SM90 EF_CUDA_VIRTUAL_SM(EF_CUDA_SM90)"
	.elftype	@"ET_EXEC"


//--------------------- .nv.info                  --------------------------
	.section	.nv.info,"",@"SHT_CUDA_INFO"
	.align	4


	//----- nvinfo : EIATTR_REGCOUNT
	.align		4
        /*0000*/ 	.byte	0x04, 0x2f
        /*0002*/ 	.short	(.L_1 - .L_0)
	.align		4
.L_0:
        /*0004*/ 	.word	index@(triton_red_fused_mv_15)
        /*0008*/ 	.word	0x00000017


	//----- nvinfo : EIATTR_MIN_STACK_SIZE
	.align		4
.L_1:
        /*000c*/ 	.byte	0x04, 0x12
        /*000e*/ 	.short	(.L_3 - .L_2)
	.align		4
.L_2:
        /*0010*/ 	.word	index@(triton_red_fused_mv_15)
        /*0014*/ 	.word	0x00000000


	//----- nvinfo : EIATTR_FRAME_SIZE
	.align		4
.L_3:
        /*0018*/ 	.byte	0x04, 0x11
        /*001a*/ 	.short	(.L_5 - .L_4)
	.align		4
.L_4:
        /*001c*/ 	.word	index@(triton_red_fused_mv_15)
        /*0020*/ 	.word	0x00000000


	//----- nvinfo : EIATTR_MIN_STACK_SIZE
	.align		4
.L_5:
        /*0024*/ 	.byte	0x04, 0x12
        /*0026*/ 	.short	(.L_7 - .L_6)
	.align		4
.L_6:
        /*0028*/ 	.word	index@(triton_red_fused_mv_15)
        /*002c*/ 	.word	0x00000000
.L_7:


//--------------------- .nv.info.triton_red_fused_mv_15 --------------------------
	.section	.nv.info.triton_red_fused_mv_15,"",@"SHT_CUDA_INFO"
	.sectionflags	@""
	.align	4


	//----- nvinfo : EIATTR_CUDA_API_VERSION
	.align		4
        /*0000*/ 	.byte	0x04, 0x37
        /*0002*/ 	.short	(.L_9 - .L_8)
.L_8:
        /*0004*/ 	.word	0x0000007c


	//----- nvinfo : EIATTR_KPARAM_INFO
	.align		4
.L_9:
        /*0008*/ 	.byte	0x04, 0x17
        /*000a*/ 	.short	(.L_11 - .L_10)
.L_10:
        /*000c*/ 	.word	0x00000000
        /*0010*/ 	.short	0x0004
        /*0012*/ 	.short	0x001c
        /*0014*/ 	.byte	0x00, 0xf0, 0x11, 0x00


	//----- nvinfo : EIATTR_KPARAM_INFO
	.align		4
.L_11:
        /*0018*/ 	.byte	0x04, 0x17
        /*001a*/ 	.short	(.L_13 - .L_12)
.L_12:
        /*001c*/ 	.word	0x00000000
        /*0020*/ 	.short	0x0003
        /*0022*/ 	.short	0x0018
        /*0024*/ 	.byte	0x00, 0xf0, 0x11, 0x00


	//----- nvinfo : EIATTR_KPARAM_INFO
	.align		4
.L_13:
        /*0028*/ 	.byte	0x04, 0x17
        /*002a*/ 	.short	(.L_15 - .L_14)
.L_14:
        /*002c*/ 	.word	0x00000000
        /*0030*/ 	.short	0x0002
        /*0032*/ 	.short	0x0010
        /*0034*/ 	.byte	0x00, 0xf4, 0x21, 0x00


	//----- nvinfo : EIATTR_KPARAM_INFO
	.align		4
.L_15:
        /*0038*/ 	.byte	0x04, 0x17
        /*003a*/ 	.short	(.L_17 - .L_16)
.L_16:
        /*003c*/ 	.word	0x00000000
        /*0040*/ 	.short	0x0001
        /*0042*/ 	.short	0x0008
        /*0044*/ 	.byte	0x00, 0xf4, 0x21, 0x00


	//----- nvinfo : EIATTR_KPARAM_INFO
	.align		4
.L_17:
        /*0048*/ 	.byte	0x04, 0x17
        /*004a*/ 	.short	(.L_19 - .L_18)
.L_18:
        /*004c*/ 	.word	0x00000000
        /*0050*/ 	.short	0x0000
        /*0052*/ 	.short	0x0000
        /*0054*/ 	.byte	0x00, 0xf4, 0x21, 0x00


	//----- nvinfo : EIATTR_SPARSE_MMA_MASK
	.align		4
.L_19:
        /*0058*/ 	.byte	0x03, 0x50
        /*005a*/ 	.short	0x0000


	//----- nvinfo : EIATTR_MAXREG_COUNT
	.align		4
        /*005c*/ 	.byte	0x03, 0x1b
        /*005e*/ 	.short	0x0080


	//----- nvinfo : EIATTR_COOP_GROUP_MASK_REGIDS
	.align		4
        /*0060*/ 	.byte	0x04, 0x29
        /*0062*/ 	.short	(.L_21 - .L_20)


	//   ....[0]....
.L_20:
        /*0064*/ 	.word	0xffffffff


	//   ....[1]....
        /*0068*/ 	.word	0xffffffff


	//   ....[2]....
        /*006c*/ 	.word	0xffffffff


	//   ....[3]....
        /*0070*/ 	.word	0xffffffff


	//   ....[4]....
        /*0074*/ 	.word	0xffffffff


	//   ....[5]....
        /*0078*/ 	.word	0xffffffff


	//   ....[6]....
        /*007c*/ 	.word	0xffffffff


	//   ....[7]....
        /*0080*/ 	.word	0xffffffff


	//   ....[8]....
        /*0084*/ 	.word	0xffffffff


	//----- nvinfo : EIATTR_COOP_GROUP_INSTR_OFFSETS
	.align		4
.L_21:
        /*0088*/ 	.byte	0x04, 0x28
        /*008a*/ 	.short	(.L_23 - .L_22)


	//   ....[0]....
.L_22:
        /*008c*/ 	.word	0x00000290


	//   ....[1]....
        /*0090*/ 	.word	0x000002c0


	//   ....[2]....
        /*0094*/ 	.word	0x000002f0


	//   ....[3]....
        /*0098*/ 	.word	0x00000310


	//   ....[4]....
        /*009c*/ 	.word	0x00000330


	//   ....[5]....
        /*00a0*/ 	.word	0x000003c0


	//   ....[6]....
        /*00a4*/ 	.word	0x000003e0


	//   ....[7]....
        /*00a8*/ 	.word	0x00000400


	//   ....[8]....
        /*00ac*/ 	.word	0x00000420


	//----- nvinfo : EIATTR_EXIT_INSTR_OFFSETS
	.align		4
.L_23:
        /*00b0*/ 	.byte	0x04, 0x1c
        /*00b2*/ 	.short	(.L_25 - .L_24)


	//   ....[0]....
.L_24:
        /*00b4*/ 	.word	0x00000460


	//   ....[1]....
        /*00b8*/ 	.word	0x000004b0


	//----- nvinfo : EIATTR_REQNTID
	.align		4
.L_25:
        /*00bc*/ 	.byte	0x04, 0x10
        /*00be*/ 	.short	(.L_27 - .L_26)
.L_26:
        /*00c0*/ 	.word	0x00000200
        /*00c4*/ 	.word	0x00000001
        /*00c8*/ 	.word	0x00000001


	//----- nvinfo : EIATTR_CBANK_PARAM_SIZE
	.align		4
.L_27:
        /*00cc*/ 	.byte	0x03, 0x19
        /*00ce*/ 	.short	0x0020


	//----- nvinfo : EIATTR_PARAM_CBANK
	.align		4
        /*00d0*/ 	.byte	0x04, 0x0a
        /*00d2*/ 	.short	(.L_29 - .L_28)
	.align		4
.L_28:
        /*00d4*/ 	.word	index@(.nv.constant0.triton_red_fused_mv_15)
        /*00d8*/ 	.short	0x0210
        /*00da*/ 	.short	0x0020


	//----- nvinfo : EIATTR_SW_WAR
	.align		4
.L_29:
        /*00dc*/ 	.byte	0x04, 0x36
        /*00de*/ 	.short	(.L_31 - .L_30)
.L_30:
        /*00e0*/ 	.word	0x00000008
.L_31:


//--------------------- .nv.callgraph             --------------------------
	.section	.nv.callgraph,"",@"SHT_CUDA_CALLGRAPH"
	.align	4
	.sectionentsize	8
	.align		4
        /*0000*/ 	.word	0x00000000
	.align		4
        /*0004*/ 	.word	0xffffffff
	.align		4
        /*0008*/ 	.word	0x00000000
	.align		4
        /*000c*/ 	.word	0xfffffffe
	.align		4
        /*0010*/ 	.word	0x00000000
	.align		4
        /*0014*/ 	.word	0xfffffffd
	.align		4
        /*0018*/ 	.word	0x00000000
	.align		4
        /*001c*/ 	.word	0xfffffffc


//--------------------- .text.triton_red_fused_mv_15 --------------------------
	.section	.text.triton_red_fused_mv_15,"ax",@progbits
	.sectionflags	@"SHF_BARRIERS=1"
	.align	128
        .global         triton_red_fused_mv_15
        .type           triton_red_fused_mv_15,@function
        .size           triton_red_fused_mv_15,(.L_x_1 - triton_red_fused_mv_15)
        .other          triton_red_fused_mv_15,@"STO_CUDA_ENTRY STV_DEFAULT"
triton_red_fused_mv_15:
.text.triton_red_fused_mv_15:
[----:B------:R-:W0:Y:S02]  /*0000*/  LDC R1, c[0x0][0x28] ;  /* 0x00000a00ff017b82 */ /* 0x000e240000000800 */
[----:B------:R-:W1:Y:S01]  /*0010*/  S2R R20, SR_TID.X ;  /* 0x0000000000147919 */ /* 0x000e620000002100 */
[----:B------:R-:W2:Y:S01]  /*0020*/  LDC.64 R16, c[0x0][0x210] ;  /* 0x00008400ff107b82 */ /* 0x000ea20000000a00 */
[----:B------:R-:W-:Y:S02]  /*0030*/  CS2R R8, SRZ ;  /* 0x0000000000087805 */ /* 0x000fe4000001ff00 */
[----:B------:R-:W-:Y:S01]  /*0040*/  CS2R R6, SRZ ;  /* 0x0000000000067805 */ /* 0x000fe2000001ff00 */
[----:B------:R-:W3:Y:S01]  /*0050*/  S2R R12, SR_CTAID.X ;  /* 0x00000000000c7919 */ /* 0x000ee20000002500 */
[----:B------:R-:W-:Y:S01]  /*0060*/  CS2R R10, SRZ ;  /* 0x00000000000a7805 */ /* 0x000fe2000001ff00 */
[----:B------:R-:W-:Y:S02]  /*0070*/  ULDC.64 UR6, c[0x0][0x208] ;  /* 0x0000820000067ab9 */ /* 0x000fe40000000a00 */
[----:B------:R-:W4:Y:S01]  /*0080*/  LDC.64 R18, c[0x0][0x218] ;  /* 0x00008600ff127b82 */ /* 0x000f220000000a00 */
[----:B-1----:R-:W-:Y:S01]  /*0090*/  IMAD.SHL.U32 R13, R20, 0x4, RZ ;  /* 0x00000004140d7824 */ /* 0x002fe200078e00ff */
[----:B---3--:R-:W-:-:S04]  /*00a0*/  ISETP.GE.AND P0, PT, R12, 0x400, PT ;  /* 0x000004000c00780c */ /* 0x008fc80003f06270 */
[----:B------:R-:W-:-:S04]  /*00b0*/  LOP3.LUT R3, R13, 0x7fc, RZ, 0xc0, !PT ;  /* 0x000007fc0d037812 */ /* 0x000fc800078ec0ff */
[C---:B------:R-:W-:Y:S01]  /*00c0*/  ISETP.GE.U32.AND P1, PT, R3.reuse, 0x520, PT ;  /* 0x000005200300780c */ /* 0x040fe20003f26070 */
[----:B------:R-:W-:Y:S01]  /*00d0*/  IMAD R5, R12, 0x520, R3 ;  /* 0x000005200c057824 */ /* 0x000fe200078e0203 */
[C---:B------:R-:W-:Y:S01]  /*00e0*/  ISETP.LT.U32.AND P0, PT, R3.reuse, 0x520, !P0 ;  /* 0x000005200300780c */ /* 0x040fe20004701070 */
[----:B----4-:R-:W-:-:S04]  /*00f0*/  IMAD.WIDE.U32 R18, R3, 0x4, R18 ;  /* 0x0000000403127825 */ /* 0x010fc800078e0012 */
[----:B--2---:R-:W-:Y:S01]  /*0100*/  IMAD.WIDE R16, R5, 0x4, R16 ;  /* 0x0000000405107825 */ /* 0x004fe200078e0210 */
[----:B------:R-:W-:-:S06]  /*0110*/  CS2R R4, SRZ ;  /* 0x0000000000047805 */ /* 0x000fcc000001ff00 */
[----:B------:R-:W2:Y:S04]  /*0120*/  @!P1 LDG.E.EL.128 R4, desc[UR6][R18.64] ;  /* 0x0000000612049981 */ /* 0x000ea8000c2e1d00 */
[----:B------:R-:W3:Y:S01]  /*0130*/  @P0 LDG.E.EF.128 R8, desc[UR6][R16.64] ;  /* 0x0000000610080981 */ /* 0x000ee2000c0e1d00 */
[----:B------:R-:W1:Y:S01]  /*0140*/  S2UR UR5, SR_CgaCtaId ;  /* 0x00000000000579c3 */ /* 0x000e620000008800 */
[----:B------:R-:W-:Y:S02]  /*0150*/  UMOV UR4, 0x400 ;  /* 0x0000040000047882 */ /* 0x000fe40000000000 */
[----:B-1----:R-:W-:Y:S01]  /*0160*/  UPRMT UR4, UR5, 0x654, UR4 ;  /* 0x0000065405047896 */ /* 0x002fe20008000004 */
[----:B--2---:R-:W-:Y:S02]  /*0170*/  SEL R15, R4, RZ, !P1 ;  /* 0x000000ff040f7207 */ /* 0x004fe40004800000 */
[----:B------:R-:W-:-:S02]  /*0180*/  SEL R5, R5, RZ, !P1 ;  /* 0x000000ff05057207 */ /* 0x000fc40004800000 */
[----:B---3--:R-:W-:Y:S02]  /*0190*/  SEL R2, R9, RZ, P0 ;  /* 0x000000ff09027207 */ /* 0x008fe40000000000 */
[----:B------:R-:W-:Y:S02]  /*01a0*/  SEL R0, R8, RZ, P0 ;  /* 0x000000ff08007207 */ /* 0x000fe40000000000 */
[----:B------:R-:W-:Y:S01]  /*01b0*/  SEL R6, R6, RZ, !P1 ;  /* 0x000000ff06067207 */ /* 0x000fe20004800000 */
[----:B------:R-:W-:Y:S01]  /*01c0*/  FFMA R2, R2, R5, RZ ;  /* 0x0000000502027223 */ /* 0x000fe200000000ff */
[----:B------:R-:W-:Y:S01]  /*01d0*/  SEL R3, R10, RZ, P0 ;  /* 0x000000ff0a037207 */ /* 0x000fe20000000000 */
[----:B------:R-:W-:Y:S01]  /*01e0*/  FFMA R15, R0, R15, RZ ;  /* 0x0000000f000f7223 */ /* 0x000fe200000000ff */
[----:B------:R-:W-:Y:S02]  /*01f0*/  SEL R0, R11, RZ, P0 ;  /* 0x000000ff0b007207 */ /* 0x000fe40000000000 */
[----:B------:R-:W-:Y:S01]  /*0200*/  SEL R7, R7, RZ, !P1 ;  /* 0x000000ff07077207 */ /* 0x000fe20004800000 */
[----:B------:R-:W-:Y:S01]  /*0210*/  FFMA R3, R3, R6, RZ ;  /* 0x0000000603037223 */ /* 0x000fe200000000ff */
[----:B------:R-:W-:Y:S01]  /*0220*/  FADD R2, R2, R15 ;  /* 0x0000000f02027221 */ /* 0x000fe20000000000 */
[----:B------:R-:W-:-:S02]  /*0230*/  ISETP.GE.AND P1, PT, R20, 0x10, PT ;  /* 0x000000101400780c */ /* 0x000fc40003f26270 */
[----:B------:R-:W-:Y:S01]  /*0240*/  FFMA R0, R0, R7, RZ ;  /* 0x0000000700007223 */ /* 0x000fe200000000ff */
[----:B------:R-:W-:-:S04]  /*0250*/  FADD R3, R3, R2 ;  /* 0x0000000203037221 */ /* 0x000fc80000000000 */
[----:B------:R-:W-:-:S05]  /*0260*/  FADD R0, R0, R3 ;  /* 0x0000000300007221 */ /* 0x000fca0000000000 */
[----:B------:R-:W-:Y:S02]  /*0270*/  FSEL R0, R0, RZ, P0 ;  /* 0x000000ff00007208 */ /* 0x000fe40000000000 */
[----:B------:R-:W-:-:S03]  /*0280*/  LOP3.LUT P0, RZ, R20, 0x1f, RZ, 0xc0, !PT ;  /* 0x0000001f14ff7812 */ /* 0x000fc6000780c0ff */
[----:B------:R-:W1:Y:S02]  /*0290*/  SHFL.BFLY PT, R3, R0, 0x10, 0x1f ;  /* 0x0e001f0000037f89 */ /* 0x000e6400000e0000 */
[----:B-1----:R-:W-:Y:S01]  /*02a0*/  FADD R3, R0, R3 ;  /* 0x0000000300037221 */ /* 0x002fe20000000000 */
[----:B------:R-:W-:-:S04]  /*02b0*/  SHF.R.U32.HI R0, RZ, 0x3, R20 ;  /* 0x00000003ff007819 */ /* 0x000fc80000011614 */
[----:B------:R-:W1:Y:S01]  /*02c0*/  SHFL.BFLY PT, R2, R3, 0x8, 0x1f ;  /* 0x0d001f0003027f89 */ /* 0x000e6200000e0000 */
[----:B------:R-:W-:Y:S01]  /*02d0*/  LOP3.LUT R0, R0, 0x3c, RZ, 0xc0, !PT ;  /* 0x0000003c00007812 */ /* 0x000fe200078ec0ff */
[----:B-1----:R-:W-:-:S05]  /*02e0*/  FADD R2, R3, R2 ;  /* 0x0000000203027221 */ /* 0x002fca0000000000 */
[----:B------:R-:W1:Y:S02]  /*02f0*/  SHFL.BFLY PT, R5, R2, 0x4, 0x1f ;  /* 0x0c801f0002057f89 */ /* 0x000e6400000e0000 */
[----:B-1----:R-:W-:-:S05]  /*0300*/  FADD R5, R2, R5 ;  /* 0x0000000502057221 */ /* 0x002fca0000000000 */
[----:B------:R-:W1:Y:S02]  /*0310*/  SHFL.BFLY PT, R4, R5, 0x2, 0x1f ;  /* 0x0c401f0005047f89 */ /* 0x000e6400000e0000 */
[----:B-1----:R-:W-:-:S05]  /*0320*/  FADD R4, R5, R4 ;  /* 0x0000000405047221 */ /* 0x002fca0000000000 */
[----:B------:R-:W1:Y:S02]  /*0330*/  SHFL.BFLY PT, R7, R4, 0x1, 0x1f ;  /* 0x0c201f0004077f89 */ /* 0x000e6400000e0000 */
[----:B-1----:R-:W-:-:S05]  /*0340*/  FADD R7, R4, R7 ;  /* 0x0000000704077221 */ /* 0x002fca0000000000 */
[----:B------:R-:W-:Y:S01]  /*0350*/  @!P0 STS [R0+UR4], R7 ;  /* 0x0000000700008988 */ /* 0x000fe20008000804 */
[----:B------:R-:W-:Y:S01]  /*0360*/  BAR.SYNC.DEFER_BLOCKING 0x0 ;  /* 0x0000000000007b1d */ /* 0x000fe20000010000 */
[----:B------:R-:W-:-:S04]  /*0370*/  LOP3.LUT P0, RZ, R20, 0xf, RZ, 0xc0, !PT ;  /* 0x0000000f14ff7812 */ /* 0x000fc8000780c0ff */
[C---:B------:R-:W-:Y:S01]  /*0380*/  ISETP.LT.AND P0, PT, R20.reuse, 0x10, !P0 ;  /* 0x000000101400780c */ /* 0x040fe20004701270 */
[----:B------:R-:W1:Y:S01]  /*0390*/  @!P1 LDS R14, [R13+UR4] ;  /* 0x000000040d0e9984 */ /* 0x000e620008000800 */
[----:B------:R-:W-:-:S04]  /*03a0*/  LOP3.LUT P1, RZ, R20, 0x1ff, RZ, 0xc0, !PT ;  /* 0x000001ff14ff7812 */ /* 0x000fc8000782c0ff */
[----:B------:R-:W-:Y:S01]  /*03b0*/  ISETP.LT.AND P1, PT, R12, 0x400, !P1 ;  /* 0x000004000c00780c */ /* 0x000fe20004f21270 */
[----:B-1----:R-:W1:Y:S02]  /*03c0*/  SHFL.BFLY PT, R3, R14, 0x8, 0x1f ;  /* 0x0d001f000e037f89 */ /* 0x002e6400000e0000 */
[----:B-1----:R-:W-:-:S05]  /*03d0*/  FADD R3, R14, R3 ;  /* 0x000000030e037221 */ /* 0x002fca0000000000 */
[----:B------:R-:W1:Y:S02]  /*03e0*/  SHFL.BFLY PT, R2, R3, 0x4, 0x1f ;  /* 0x0c801f0003027f89 */ /* 0x000e6400000e0000 */
[----:B-1----:R-:W-:-:S05]  /*03f0*/  FADD R2, R3, R2 ;  /* 0x0000000203027221 */ /* 0x002fca0000000000 */
[----:B------:R-:W1:Y:S02]  /*0400*/  SHFL.BFLY PT, R5, R2, 0x2, 0x1f ;  /* 0x0c401f0002057f89 */ /* 0x000e6400000e0000 */
[----:B-1----:R-:W-:-:S05]  /*0410*/  FADD R5, R2, R5 ;  /* 0x0000000502057221 */ /* 0x002fca0000000000 */
[----:B------:R-:W1:Y:S02]  /*0420*/  SHFL.BFLY PT, R4, R5, 0x1, 0x1f ;  /* 0x0c201f0005047f89 */ /* 0x000e6400000e0000 */
[----:B-1----:R-:W-:-:S05]  /*0430*/  FADD R4, R5, R4 ;  /* 0x0000000405047221 */ /* 0x002fca0000000000 */
[----:B------:R1:W-:Y:S01]  /*0440*/  @P0 STS [R13+UR4], R4 ;  /* 0x000000040d000988 */ /* 0x0003e20008000804 */
[----:B------:R-:W-:Y:S06]  /*0450*/  BAR.SYNC.DEFER_BLOCKING 0x0 ;  /* 0x0000000000007b1d */ /* 0x000fec0000010000 */
[----:B-1----:R-:W-:Y:S05]  /*0460*/  @!P1 EXIT ;  /* 0x000000000000994d */ /* 0x002fea0003800000 */
[----:B------:R-:W0:Y:S01]  /*0470*/  LDS R5, [UR4] ;  /* 0x00000004ff057984 */ /* 0x000e220008000800 */
[----:B------:R-:W1:Y:S02]  /*0480*/  LDC.64 R2, c[0x0][0x220] ;  /* 0x00008800ff027b82 */ /* 0x000e640000000a00 */
[----:B-1----:R-:W-:-:S05]  /*0490*/  IMAD.WIDE R12, R12, 0x4, R2 ;  /* 0x000000040c0c7825 */ /* 0x002fca00078e0202 */
[----:B0-----:R-:W-:Y:S01]  /*04a0*/  STG.E desc[UR6][R12.64], R5 ;  /* 0x000000050c007986 */ /* 0x001fe2000c101906 */
[----:B------:R-:W-:Y:S05]  /*04b0*/  EXIT ;  /* 0x000000000000794d */ /* 0x000fea0003800000 */
.L_x_0:
[----:B------:R-:W-:-:S00]  /*04c0*/  BRA `(.L_x_0) ;  /* 0xfffffffc00fc7947 */ /* 0x000fc0000383ffff */
[----:B------:R-:W-:-:S00]  /*04d0*/  NOP ;  /* 0x0000000000007918 */ /* 0x000fc00000000000 */
        /* <DEDUP_REMOVED lines=10> */
.L_x_1:


//--------------------- .nv.shared.triton_red_fused_mv_15 --------------------------
	.section	.nv.shared.triton_red_fused_mv_15,"aw",@nobits
	.sectionflags	@""
	.align	16
	.zero		1024


//--------------------- .nv.constant0.triton_red_fused_mv_15 --------------------------
	.section	.nv.constant0.triton_red_fused_mv_15,"a",@progbits
	.sectionflags	@""
	.align	4
.nv.constant0.triton_red_fused_mv_15:
	.zero		560
